//
// Generated by NVIDIA NVVM Compiler
//
// Compiler Build ID: CL-36424714
// Cuda compilation tools, release 13.0, V13.0.88
// Based on NVVM 20.0.0
//

.version 9.0
.target sm_100
.address_size 64

	// .globl	_Z9vecUpdatePiS_PfS0_S0_

.visible .entry _Z9vecUpdatePiS_PfS0_S0_(
	.param .u64 .ptr .align 1 _Z9vecUpdatePiS_PfS0_S0__param_0,
	.param .u64 .ptr .align 1 _Z9vecUpdatePiS_PfS0_S0__param_1,
	.param .u64 .ptr .align 1 _Z9vecUpdatePiS_PfS0_S0__param_2,
	.param .u64 .ptr .align 1 _Z9vecUpdatePiS_PfS0_S0__param_3,
	.param .u64 .ptr .align 1 _Z9vecUpdatePiS_PfS0_S0__param_4
)
{
	.reg .pred 	%p<5>;
	.reg .b32 	%r<10>;
	.reg .b32 	%f<11>;
	.reg .b64 	%rd<15>;
	.reg .b64 	%fd<6>;

	ld.param.u64 	%rd10, [_Z9vecUpdatePiS_PfS0_S0__param_0];
	ld.param.u64 	%rd6, [_Z9vecUpdatePiS_PfS0_S0__param_1];
	ld.param.u64 	%rd7, [_Z9vecUpdatePiS_PfS0_S0__param_2];
	ld.param.u64 	%rd8, [_Z9vecUpdatePiS_PfS0_S0__param_3];
	ld.param.u64 	%rd9, [_Z9vecUpdatePiS_PfS0_S0__param_4];
	cvta.to.global.u64 	%rd1, %rd10;
	mov.u32 	%r1, %tid.x;
	ld.global.u32 	%r5, [%rd1];
	setp.lt.s32 	%p1, %r5, 1;
	@%p1 bra 	$L__BB0_6;
	cvta.to.global.u64 	%rd11, %rd7;
	cvta.to.global.u64 	%rd12, %rd8;
	cvta.to.global.u64 	%rd13, %rd9;
	mul.wide.u32 	%rd14, %r1, 4;
	add.s64 	%rd2, %rd11, %rd14;
	add.s64 	%rd3, %rd12, %rd14;
	add.s64 	%rd4, %rd13, %rd14;
	add.s32 	%r2, %r1, 1;
	cvta.to.global.u64 	%rd5, %rd6;
	mov.b32 	%r9, 1;
$L__BB0_2:
	mov.u32 	%r3, %r9;
	setp.eq.s32 	%p2, %r1, 0;
	mov.f32 	%f10, 0f00000000;
	@%p2 bra 	$L__BB0_5;
	ld.global.u32 	%r7, [%rd5];
	setp.eq.s32 	%p3, %r2, %r7;
	@%p3 bra 	$L__BB0_5;
	ld.global.f32 	%f5, [%rd2+4];
	cvt.f64.f32 	%fd1, %f5;
	add.f64 	%fd2, %fd1, %fd1;
	ld.global.f32 	%f6, [%rd3+4];
	cvt.f64.f32 	%fd3, %f6;
	sub.f64 	%fd4, %fd2, %fd3;
	fma.rn.f64 	%fd5, %fd1, 0dBFC70A3D80000000, %fd4;
	cvt.rn.f32.f64 	%f10, %fd5;
$L__BB0_5:
	st.global.f32 	[%rd4+4], %f10;
	ld.global.f32 	%f7, [%rd2+4];
	st.global.f32 	[%rd3+4], %f7;
	ld.global.f32 	%f8, [%rd4+4];
	st.global.f32 	[%rd2+4], %f8;
	add.s32 	%r9, %r3, 1;
	ld.global.u32 	%r8, [%rd1];
	setp.lt.s32 	%p4, %r3, %r8;
	@%p4 bra 	$L__BB0_2;
$L__BB0_6:
	ret;

}


// ===== COMPILED SASS (sm_100) =====

	.target	sm_100

	.elftype	@"ET_EXEC"


//--------------------- .note.nv.tkinfo           --------------------------
	.section	.note.nv.tkinfo,"",@"SHT_NOTE"
	.sectionflags	@"SHF_NOTE_NV_TKINFO"
	.tkinfo
        /*0018*/ 	.word	0x00000002
        /*0030*/ 	.string	""
        /*0030*/ 	.string	"ptxas"
        /*0030*/ 	.string	"Cuda compilation tools, release 13.0, V13.0.88"
        /*0030*/ 	.string	"Build cuda_13.0.r13.0/compiler.36424714_0"
        /*0030*/ 	.string	"-arch sm_100 -m 64 "



//--------------------- .note.nv.cuinfo           --------------------------
	.section	.note.nv.cuinfo,"",@"SHT_NOTE"
	.sectionflags	@"SHF_NOTE_NV_CUINFO"
        /*0018*/ 	.short	0x0002
        /*001a*/ 	.short	0x0064
        /*001c*/ 	.short	0x0082
	.zero		2


//--------------------- .nv.info                  --------------------------
	.section	.nv.info,"",@"SHT_CUDA_INFO"
	.align	4


	//----- nvinfo : EIATTR_REGCOUNT
	.align		4
        /*0000*/ 	.byte	0x04, 0x2f
        /*0002*/ 	.short	(.L_1 - .L_0)
	.align		4
.L_0:
        /*0004*/ 	.word	index@(_Z9vecUpdatePiS_PfS0_S0_)
        /*0008*/ 	.word	0x00000016


	//----- nvinfo : EIATTR_FRAME_SIZE
	.align		4
.L_1:
        /*000c*/ 	.byte	0x04, 0x11
        /*000e*/ 	.short	(.L_3 - .L_2)
	.align		4
.L_2:
        /*0010*/ 	.word	index@(_Z9vecUpdatePiS_PfS0_S0_)
        /*0014*/ 	.word	0x00000000


	//----- nvinfo : EIATTR_MIN_STACK_SIZE
	.align		4
.L_3:
        /*0018*/ 	.byte	0x04, 0x12
        /*001a*/ 	.short	(.L_5 - .L_4)
	.align		4
.L_4:
        /*001c*/ 	.word	index@(_Z9vecUpdatePiS_PfS0_S0_)
        /*0020*/ 	.word	0x00000000
.L_5:


//--------------------- .nv.compat                --------------------------
	.section	.nv.compat,"",@"SHT_CUDA_COMPAT_INFO"
	.align	4
        /*0000*/ 	.byte	0x02, 0x09, 0x00, 0x00, 0x02, 0x02, 0x01, 0x00, 0x02, 0x05, 0x05, 0x00, 0x03, 0x07, 0x01, 0x01
        /*0010*/ 	.byte	0x02, 0x03, 0x00, 0x00, 0x02, 0x06, 0x01, 0x00, 0x04, 0x0b, 0x08, 0x00, 0x01, 0x00, 0x00, 0x00
        /*0020*/ 	.byte	0x00, 0x00, 0x00, 0x00


//--------------------- .nv.info._Z9vecUpdatePiS_PfS0_S0_ --------------------------
	.section	.nv.info._Z9vecUpdatePiS_PfS0_S0_,"",@"SHT_CUDA_INFO"
	.sectionflags	@""
	.align	4


	//----- nvinfo : EIATTR_CUDA_API_VERSION
	.align		4
        /*0000*/ 	.byte	0x04, 0x37
        /*0002*/ 	.short	(.L_7 - .L_6)
.L_6:
        /*0004*/ 	.word	0x00000082


	//----- nvinfo : EIATTR_KPARAM_INFO
	.align		4
.L_7:
        /*0008*/ 	.byte	0x04, 0x17
        /*000a*/ 	.short	(.L_9 - .L_8)
.L_8:
        /*000c*/ 	.word	0x00000000
        /*0010*/ 	.short	0x0004
        /*0012*/ 	.short	0x0020
        /*0014*/ 	.byte	0x00, 0xf5, 0x21, 0x00


	//----- nvinfo : EIATTR_KPARAM_INFO
	.align		4
.L_9:
        /*0018*/ 	.byte	0x04, 0x17
        /*001a*/ 	.short	(.L_11 - .L_10)
.L_10:
        /*001c*/ 	.word	0x00000000
        /*0020*/ 	.short	0x0003
        /*0022*/ 	.short	0x0018
        /*0024*/ 	.byte	0x00, 0xf5, 0x21, 0x00


	//----- nvinfo : EIATTR_KPARAM_INFO
	.align		4
.L_11:
        /*0028*/ 	.byte	0x04, 0x17
        /*002a*/ 	.short	(.L_13 - .L_12)
.L_12:
        /*002c*/ 	.word	0x00000000
        /*0030*/ 	.short	0x0002
        /*0032*/ 	.short	0x0010
        /*0034*/ 	.byte	0x00, 0xf5, 0x21, 0x00


	//----- nvinfo : EIATTR_KPARAM_INFO
	.align		4
.L_13:
        /*0038*/ 	.byte	0x04, 0x17
        /*003a*/ 	.short	(.L_15 - .L_14)
.L_14:
        /*003c*/ 	.word	0x00000000
        /*0040*/ 	.short	0x0001
        /*0042*/ 	.short	0x0008
        /*0044*/ 	.byte	0x00, 0xf5, 0x21, 0x00


	//----- nvinfo : EIATTR_KPARAM_INFO
	.align		4
.L_15:
        /*0048*/ 	.byte	0x04, 0x17
        /*004a*/ 	.short	(.L_17 - .L_16)
.L_16:
        /*004c*/ 	.word	0x00000000
        /*0050*/ 	.short	0x0000
        /*0052*/ 	.short	0x0000
        /*0054*/ 	.byte	0x00, 0xf5, 0x21, 0x00


	//----- nvinfo : EIATTR_SPARSE_MMA_MASK
	.align		4
.L_17:
        /*0058*/ 	.byte	0x03, 0x50
        /*005a*/ 	.short	0x0000


	//----- nvinfo : EIATTR_MAXREG_COUNT
	.align		4
        /*005c*/ 	.byte	0x03, 0x1b
        /*005e*/ 	.short	0x00ff


	//----- nvinfo : EIATTR_MERCURY_ISA_VERSION
	.align		4
        /*0060*/ 	.byte	0x03, 0x5f
        /*0062*/ 	.short	0x0101


	//----- nvinfo : EIATTR_VRC_CTA_INIT_COUNT
	.align		4
        /*0064*/ 	.byte	0x02, 0x4a
	.zero		1
	.zero		1


	//----- nvinfo : EIATTR_EXIT_INSTR_OFFSETS
	.align		4
        /*0068*/ 	.byte	0x04, 0x1c
        /*006a*/ 	.short	(.L_19 - .L_18)


	//   ....[0]....
.L_18:
        /*006c*/ 	.word	0x00000050


	//   ....[1]....
        /*0070*/ 	.word	0x000002a0


	//----- nvinfo : EIATTR_CRS_STACK_SIZE
	.align		4
.L_19:
        /*0074*/ 	.byte	0x04, 0x1e
        /*0076*/ 	.short	(.L_21 - .L_20)
.L_20:
        /*0078*/ 	.word	0x00000000


	//----- nvinfo : EIATTR_CBANK_PARAM_SIZE
	.align		4
.L_21:
        /*007c*/ 	.byte	0x03, 0x19
        /*007e*/ 	.short	0x0028


	//----- nvinfo : EIATTR_PARAM_CBANK
	.align		4
        /*0080*/ 	.byte	0x04, 0x0a
        /*0082*/ 	.short	(.L_23 - .L_22)
	.align		4
.L_22:
        /*0084*/ 	.word	index@(.nv.constant0._Z9vecUpdatePiS_PfS0_S0_)
        /*0088*/ 	.short	0x0380
        /*008a*/ 	.short	0x0028


	//----- nvinfo : EIATTR_SW_WAR
	.align		4
.L_23:
        /*008c*/ 	.byte	0x04, 0x36
        /*008e*/ 	.short	(.L_25 - .L_24)
.L_24:
        /*0090*/ 	.word	0x00000008
.L_25:


//--------------------- .nv.callgraph             --------------------------
	.section	.nv.callgraph,"",@"SHT_CUDA_CALLGRAPH"
	.align	4
	.sectionentsize	8
	.align		4
        /*0000*/ 	.word	0x00000000
	.align		4
        /*0004*/ 	.word	0xffffffff
	.align		4
        /*0008*/ 	.word	0x00000000
	.align		4
        /*000c*/ 	.word	0xfffffffe
	.align		4
        /*0010*/ 	.word	0x00000000
	.align		4
        /*0014*/ 	.word	0xfffffffd
	.align		4
        /*0018*/ 	.word	0x00000000
	.align		4
        /*001c*/ 	.word	0xfffffffc


//--------------------- .text._Z9vecUpdatePiS_PfS0_S0_ --------------------------
	.section	.text._Z9vecUpdatePiS_PfS0_S0_,"ax",@progbits
	.align	128
        .global         _Z9vecUpdatePiS_PfS0_S0_
        .type           _Z9vecUpdatePiS_PfS0_S0_,@function
        .size           _Z9vecUpdatePiS_PfS0_S0_,(.L_x_4 - _Z9vecUpdatePiS_PfS0_S0_)
        .other          _Z9vecUpdatePiS_PfS0_S0_,@"STO_CUDA_ENTRY STV_DEFAULT"
_Z9vecUpdatePiS_PfS0_S0_:
.text._Z9vecUpdatePiS_PfS0_S0_:
[----:B------:R-:W-:Y:S08]  /*0000*/  LDC R1, c[0x0][0x37c] ;  /* 0x0000df00ff017b82 */ /* 0x000ff00000000800 */
[----:B------:R-:W0:Y:S01]  /*0010*/  LDC.64 R16, c[0x0][0x380] ;  /* 0x0000e000ff107b82 */ /* 0x000e220000000a00 */
[----:B------:R-:W0:Y:S02]  /*0020*/  LDCU.64 UR6, c[0x0][0x358] ;  /* 0x00006b00ff0677ac */ /* 0x000e240008000a00 */
[----:B0-----:R-:W2:Y:S02]  /*0030*/  LDG.E R0, desc[UR6][R16.64] ;  /* 0x0000000610007981 */ /* 0x001ea4000c1e1900 */
[----:B--2---:R-:W-:-:S13]  /*0040*/  ISETP.GE.AND P0, PT, R0, 0x1, PT ;  /* 0x000000010000780c */ /* 0x004fda0003f06270 */
[----:B------:R-:W-:Y:S05]  /*0050*/  @!P0 EXIT ;  /* 0x000000000000894d */ /* 0x000fea0003800000 */
[----:B------:R-:W0:Y:S01]  /*0060*/  S2R R9, SR_TID.X ;  /* 0x0000000000097919 */ /* 0x000e220000002100 */
[----:B------:R-:W1:Y:S01]  /*0070*/  LDC.64 R2, c[0x0][0x390] ;  /* 0x0000e400ff027b82 */ /* 0x000e620000000a00 */
[----:B------:R-:W-:-:S07]  /*0080*/  UMOV UR4, 0x1 ;  /* 0x0000000100047882 */ /* 0x000fce0000000000 */
[----:B------:R-:W2:Y:S08]  /*0090*/  LDC.64 R4, c[0x0][0x398] ;  /* 0x0000e600ff047b82 */ /* 0x000eb00000000a00 */
[----:B------:R-:W3:Y:S01]  /*00a0*/  LDC.64 R6, c[0x0][0x3a0] ;  /* 0x0000e800ff067b82 */ /* 0x000ee20000000a00 */
[C---:B0-----:R-:W-:Y:S01]  /*00b0*/  ISETP.NE.AND P0, PT, R9.reuse, RZ, PT ;  /* 0x000000ff0900720c */ /* 0x041fe20003f05270 */
[----:B-1----:R-:W-:-:S04]  /*00c0*/  IMAD.WIDE.U32 R2, R9, 0x4, R2 ;  /* 0x0000000409027825 */ /* 0x002fc800078e0002 */
[----:B--2---:R-:W-:-:S04]  /*00d0*/  IMAD.WIDE.U32 R4, R9, 0x4, R4 ;  /* 0x0000000409047825 */ /* 0x004fc800078e0004 */
[----:B---3--:R-:W-:-:S04]  /*00e0*/  IMAD.WIDE.U32 R6, R9, 0x4, R6 ;  /* 0x0000000409067825 */ /* 0x008fc800078e0006 */
[----:B------:R-:W-:-:S07]  /*00f0*/  VIADD R0, R9, 0x1 ;  /* 0x0000000109007836 */ /* 0x000fce0000000000 */
.L_x_2:
[----:B------:R-:W-:Y:S01]  /*0100*/  BSSY.RECONVERGENT B0, `(.L_x_0) ;  /* 0x0000010000007945 */ /* 0x000fe20003800200 */
[----:B------:R-:W-:-:S03]  /*0110*/  IMAD.MOV.U32 R19, RZ, RZ, RZ ;  /* 0x000000ffff137224 */ /* 0x000fc600078e00ff */
[----:B0-----:R-:W-:Y:S05]  /*0120*/  @!P0 BRA `(.L_x_1) ;  /* 0x0000000000348947 */ /* 0x001fea0003800000 */
[----:B------:R-:W0:Y:S02]  /*0130*/  LDC.64 R8, c[0x0][0x388] ;  /* 0x0000e200ff087b82 */ /* 0x000e240000000a00 */
[----:B0-----:R-:W2:Y:S02]  /*0140*/  LDG.E R9, desc[UR6][R8.64] ;  /* 0x0000000608097981 */ /* 0x001ea4000c1e1900 */
[----:B--2---:R-:W-:-:S13]  /*0150*/  ISETP.NE.AND P1, PT, R0, R9, PT ;  /* 0x000000090000720c */ /* 0x004fda0003f25270 */
[----:B------:R-:W2:Y:S04]  /*0160*/  @P1 LDG.E R10, desc[UR6][R2.64+0x4] ;  /* 0x00000406020a1981 */ /* 0x000ea8000c1e1900 */
[----:B------:R-:W3:Y:S01]  /*0170*/  @P1 LDG.E R18, desc[UR6][R4.64+0x4] ;  /* 0x0000040604121981 */ /* 0x000ee2000c1e1900 */
[----:B--2---:R-:W0:Y:S08]  /*0180*/  @P1 F2F.F64.F32 R10, R10 ;  /* 0x0000000a000a1310 */ /* 0x004e300000201800 */
[----:B---3--:R-:W1:Y:S01]  /*0190*/  @P1 F2F.F64.F32 R14, R18 ;  /* 0x00000012000e1310 */ /* 0x008e620000201800 */
[----:B0-----:R-:W-:-:S08]  /*01a0*/  @P1 DADD R12, R10, R10 ;  /* 0x000000000a0c1229 */ /* 0x001fd0000000000a */
[----:B-1----:R-:W-:Y:S01]  /*01b0*/  @P1 DADD R12, R12, -R14 ;  /* 0x000000000c0c1229 */ /* 0x002fe2000000080e */
[----:B------:R-:W-:Y:S02]  /*01c0*/  @P1 MOV R14, 0x80000000 ;  /* 0x80000000000e1802 */ /* 0x000fe40000000f00 */
[----:B------:R-:W-:-:S06]  /*01d0*/  @P1 MOV R15, 0x3fc70a3d ;  /* 0x3fc70a3d000f1802 */ /* 0x000fcc0000000f00 */
[----:B------:R-:W-:-:S06]  /*01e0*/  @P1 DFMA R12, R10, -R14, R12 ;  /* 0x8000000e0a0c122b */ /* 0x000fcc000000000c */
[----:B------:R0:W1:Y:S05]  /*01f0*/  @P1 F2F.F32.F64 R19, R12 ;  /* 0x0000000c00131310 */ /* 0x00006a0000301000 */
.L_x_1:
[----:B------:R-:W-:Y:S05]  /*0200*/  BSYNC.RECONVERGENT B0 ;  /* 0x0000000000007941 */ /* 0x000fea0003800200 */
.L_x_0:
[----:B-1----:R1:W-:Y:S04]  /*0210*/  STG.E desc[UR6][R6.64+0x4], R19 ;  /* 0x0000041306007986 */ /* 0x0023e8000c101906 */
[----:B------:R-:W2:Y:S04]  /*0220*/  LDG.E R9, desc[UR6][R2.64+0x4] ;  /* 0x0000040602097981 */ /* 0x000ea8000c1e1900 */
[----:B--2---:R1:W-:Y:S04]  /*0230*/  STG.E desc[UR6][R4.64+0x4], R9 ;  /* 0x0000040904007986 */ /* 0x0043e8000c101906 */
[----:B------:R-:W2:Y:S04]  /*0240*/  LDG.E R11, desc[UR6][R6.64+0x4] ;  /* 0x00000406060b7981 */ /* 0x000ea8000c1e1900 */
[----:B--2---:R1:W-:Y:S04]  /*0250*/  STG.E desc[UR6][R2.64+0x4], R11 ;  /* 0x0000040b02007986 */ /* 0x0043e8000c101906 */
[----:B------:R-:W2:Y:S02]  /*0260*/  LDG.E R8, desc[UR6][R16.64] ;  /* 0x0000000610087981 */ /* 0x000ea4000c1e1900 */
[----:B--2---:R-:W-:Y:S01]  /*0270*/  ISETP.LE.AND P1, PT, R8, UR4, PT ;  /* 0x0000000408007c0c */ /* 0x004fe2000bf23270 */
[----:B------:R-:W-:-:S12]  /*0280*/  UIADD3 UR4, UPT, UPT, UR4, 0x1, URZ ;  /* 0x0000000104047890 */ /* 0x000fd8000fffe0ff */
[----:B-1----:R-:W-:Y:S05]  /*0290*/  @!P1 BRA `(.L_x_2) ;  /* 0xfffffffc00989947 */ /* 0x002fea000383ffff */
[----:B------:R-:W-:Y:S05]  /*02a0*/  EXIT ;  /* 0x000000000000794d */ /* 0x000fea0003800000 */
.L_x_3:
[----:B------:R-:W-:-:S00]  /*02b0*/  BRA `(.L_x_3) ;  /* 0xfffffffc00fc7947 */ /* 0x000fc0000383ffff */
[----:B------:R-:W-:-:S00]  /*02c0*/  NOP ;  /* 0x0000000000007918 */ /* 0x000fc00000000000 */
        /* <DEDUP_REMOVED lines=11> */
.L_x_4:


//--------------------- .nv.shared.reserved.0     --------------------------
	.section	.nv.shared.reserved.0,"aw",@nobits
	.weak		__nv_reservedSMEM_offset_0_alias
	.size		__nv_reservedSMEM_offset_0_alias, 0, 64
	.other		__nv_reservedSMEM_offset_0_alias,@"STO_CUDA_RESERVED_SHARED STV_DEFAULT"
__nv_reservedSMEM_offset_0_alias:
	.zero		0
	.zero		64


//--------------------- .nv.constant0._Z9vecUpdatePiS_PfS0_S0_ --------------------------
	.section	.nv.constant0._Z9vecUpdatePiS_PfS0_S0_,"a",@progbits
	.sectionflags	@""
	.align	4
.nv.constant0._Z9vecUpdatePiS_PfS0_S0_:
	.zero		936


//--------------------- SYMBOLS --------------------------

	.type		.nv.reservedSmem.offset0,@object
	.size		.nv.reservedSmem.offset0,0x4
